//
// Generated by NVIDIA NVVM Compiler
//
// Compiler Build ID: CL-36424714
// Cuda compilation tools, release 13.0, V13.0.88
// Based on NVVM 20.0.0
//

.version 9.0
.target sm_100
.address_size 64

	// .globl	_Z12BlellochScanILj512EEvPKiPim
.extern .shared .align 16 .b8 shm[];

.visible .entry _Z12BlellochScanILj512EEvPKiPim(
	.param .u64 .ptr .align 1 _Z12BlellochScanILj512EEvPKiPim_param_0,
	.param .u64 .ptr .align 1 _Z12BlellochScanILj512EEvPKiPim_param_1,
	.param .u64 _Z12BlellochScanILj512EEvPKiPim_param_2
)
{
	.reg .pred 	%p<22>;
	.reg .b32 	%r<121>;
	.reg .b64 	%rd<9>;

	ld.param.u64 	%rd2, [_Z12BlellochScanILj512EEvPKiPim_param_0];
	ld.param.u64 	%rd1, [_Z12BlellochScanILj512EEvPKiPim_param_1];
	cvta.to.global.u64 	%rd3, %rd2;
	mov.u32 	%r1, %tid.x;
	mul.wide.u32 	%rd4, %r1, 4;
	add.s64 	%rd5, %rd3, %rd4;
	ld.global.u32 	%r6, [%rd5];
	shl.b32 	%r7, %r1, 2;
	mov.u32 	%r8, shm;
	add.s32 	%r2, %r8, %r7;
	st.shared.u32 	[%r2], %r6;
	ld.global.u32 	%r9, [%rd5+2048];
	st.shared.u32 	[%r2+2048], %r9;
	bar.sync 	0;
	add.s32 	%r3, %r1, 1;
	shl.b32 	%r4, %r3, 1;
	setp.gt.u32 	%p1, %r1, 511;
	add.s32 	%r5, %r2, %r7;
	@%p1 bra 	$L__BB0_2;
	ld.shared.v2.u32 	{%r10, %r11}, [%r5];
	add.s32 	%r12, %r11, %r10;
	st.shared.u32 	[%r5+4], %r12;
$L__BB0_2:
	bar.sync 	0;
	setp.gt.u32 	%p2, %r1, 255;
	@%p2 bra 	$L__BB0_4;
	shl.b32 	%r13, %r4, 3;
	add.s32 	%r15, %r8, %r13;
	ld.shared.u32 	%r16, [%r15+-12];
	ld.shared.u32 	%r17, [%r15+-4];
	add.s32 	%r18, %r17, %r16;
	st.shared.u32 	[%r15+-4], %r18;
$L__BB0_4:
	bar.sync 	0;
	setp.gt.u32 	%p3, %r1, 127;
	@%p3 bra 	$L__BB0_6;
	shl.b32 	%r19, %r4, 4;
	add.s32 	%r21, %r8, %r19;
	ld.shared.u32 	%r22, [%r21+-20];
	ld.shared.u32 	%r23, [%r21+-4];
	add.s32 	%r24, %r23, %r22;
	st.shared.u32 	[%r21+-4], %r24;
$L__BB0_6:
	bar.sync 	0;
	setp.gt.u32 	%p4, %r1, 63;
	@%p4 bra 	$L__BB0_8;
	shl.b32 	%r25, %r4, 5;
	add.s32 	%r27, %r8, %r25;
	ld.shared.u32 	%r28, [%r27+-36];
	ld.shared.u32 	%r29, [%r27+-4];
	add.s32 	%r30, %r29, %r28;
	st.shared.u32 	[%r27+-4], %r30;
$L__BB0_8:
	bar.sync 	0;
	setp.gt.u32 	%p5, %r1, 31;
	@%p5 bra 	$L__BB0_10;
	shl.b32 	%r31, %r4, 6;
	add.s32 	%r33, %r8, %r31;
	ld.shared.u32 	%r34, [%r33+-68];
	ld.shared.u32 	%r35, [%r33+-4];
	add.s32 	%r36, %r35, %r34;
	st.shared.u32 	[%r33+-4], %r36;
$L__BB0_10:
	bar.sync 	0;
	setp.gt.u32 	%p6, %r1, 15;
	@%p6 bra 	$L__BB0_12;
	shl.b32 	%r37, %r4, 7;
	add.s32 	%r39, %r8, %r37;
	ld.shared.u32 	%r40, [%r39+-132];
	ld.shared.u32 	%r41, [%r39+-4];
	add.s32 	%r42, %r41, %r40;
	st.shared.u32 	[%r39+-4], %r42;
$L__BB0_12:
	bar.sync 	0;
	setp.gt.u32 	%p7, %r1, 7;
	@%p7 bra 	$L__BB0_14;
	shl.b32 	%r43, %r4, 8;
	add.s32 	%r45, %r8, %r43;
	ld.shared.u32 	%r46, [%r45+-260];
	ld.shared.u32 	%r47, [%r45+-4];
	add.s32 	%r48, %r47, %r46;
	st.shared.u32 	[%r45+-4], %r48;
$L__BB0_14:
	bar.sync 	0;
	setp.gt.u32 	%p8, %r1, 3;
	@%p8 bra 	$L__BB0_16;
	shl.b32 	%r49, %r4, 9;
	add.s32 	%r51, %r8, %r49;
	ld.shared.u32 	%r52, [%r51+-516];
	ld.shared.u32 	%r53, [%r51+-4];
	add.s32 	%r54, %r53, %r52;
	st.shared.u32 	[%r51+-4], %r54;
$L__BB0_16:
	bar.sync 	0;
	setp.gt.u32 	%p9, %r1, 1;
	@%p9 bra 	$L__BB0_18;
	shl.b32 	%r55, %r4, 10;
	add.s32 	%r57, %r8, %r55;
	ld.shared.u32 	%r58, [%r57+-1028];
	ld.shared.u32 	%r59, [%r57+-4];
	add.s32 	%r60, %r59, %r58;
	st.shared.u32 	[%r57+-4], %r60;
$L__BB0_18:
	bar.sync 	0;
	setp.ne.s32 	%p10, %r1, 0;
	@%p10 bra 	$L__BB0_20;
	ld.shared.u32 	%r61, [shm+2044];
	ld.shared.u32 	%r62, [shm+4092];
	add.s32 	%r63, %r62, %r61;
	st.shared.u32 	[shm+4092], %r63;
$L__BB0_20:
	setp.ne.s32 	%p11, %r1, 0;
	bar.sync 	0;
	@%p11 bra 	$L__BB0_22;
	mov.b32 	%r64, 0;
	st.shared.u32 	[shm+4092], %r64;
$L__BB0_22:
	setp.ne.s32 	%p12, %r1, 0;
	bar.sync 	0;
	@%p12 bra 	$L__BB0_24;
	ld.shared.u32 	%r65, [shm+4092];
	ld.shared.u32 	%r66, [shm+2044];
	st.shared.u32 	[shm+4092], %r66;
	add.s32 	%r67, %r66, %r65;
	st.shared.u32 	[shm+2044], %r67;
$L__BB0_24:
	setp.gt.u32 	%p13, %r1, 1;
	bar.sync 	0;
	@%p13 bra 	$L__BB0_26;
	shl.b32 	%r68, %r3, 11;
	add.s32 	%r70, %r8, %r68;
	ld.shared.u32 	%r71, [%r70+-4];
	ld.shared.u32 	%r72, [%r70+-1028];
	st.shared.u32 	[%r70+-4], %r72;
	add.s32 	%r73, %r72, %r71;
	st.shared.u32 	[%r70+-1028], %r73;
$L__BB0_26:
	setp.gt.u32 	%p14, %r1, 3;
	bar.sync 	0;
	@%p14 bra 	$L__BB0_28;
	shl.b32 	%r74, %r3, 10;
	add.s32 	%r76, %r8, %r74;
	ld.shared.u32 	%r77, [%r76+-4];
	ld.shared.u32 	%r78, [%r76+-516];
	st.shared.u32 	[%r76+-4], %r78;
	add.s32 	%r79, %r78, %r77;
	st.shared.u32 	[%r76+-516], %r79;
$L__BB0_28:
	setp.gt.u32 	%p15, %r1, 7;
	bar.sync 	0;
	@%p15 bra 	$L__BB0_30;
	shl.b32 	%r80, %r3, 9;
	add.s32 	%r82, %r8, %r80;
	ld.shared.u32 	%r83, [%r82+-4];
	ld.shared.u32 	%r84, [%r82+-260];
	st.shared.u32 	[%r82+-4], %r84;
	add.s32 	%r85, %r84, %r83;
	st.shared.u32 	[%r82+-260], %r85;
$L__BB0_30:
	setp.gt.u32 	%p16, %r1, 15;
	bar.sync 	0;
	@%p16 bra 	$L__BB0_32;
	shl.b32 	%r86, %r3, 8;
	add.s32 	%r88, %r8, %r86;
	ld.shared.u32 	%r89, [%r88+-4];
	ld.shared.u32 	%r90, [%r88+-132];
	st.shared.u32 	[%r88+-4], %r90;
	add.s32 	%r91, %r90, %r89;
	st.shared.u32 	[%r88+-132], %r91;
$L__BB0_32:
	setp.gt.u32 	%p17, %r1, 31;
	bar.sync 	0;
	@%p17 bra 	$L__BB0_34;
	shl.b32 	%r92, %r3, 7;
	add.s32 	%r94, %r8, %r92;
	ld.shared.u32 	%r95, [%r94+-4];
	ld.shared.u32 	%r96, [%r94+-68];
	st.shared.u32 	[%r94+-4], %r96;
	add.s32 	%r97, %r96, %r95;
	st.shared.u32 	[%r94+-68], %r97;
$L__BB0_34:
	setp.gt.u32 	%p18, %r1, 63;
	bar.sync 	0;
	@%p18 bra 	$L__BB0_36;
	shl.b32 	%r98, %r3, 6;
	add.s32 	%r100, %r8, %r98;
	ld.shared.u32 	%r101, [%r100+-4];
	ld.shared.u32 	%r102, [%r100+-36];
	st.shared.u32 	[%r100+-4], %r102;
	add.s32 	%r103, %r102, %r101;
	st.shared.u32 	[%r100+-36], %r103;
$L__BB0_36:
	setp.gt.u32 	%p19, %r1, 127;
	bar.sync 	0;
	@%p19 bra 	$L__BB0_38;
	shl.b32 	%r104, %r3, 5;
	add.s32 	%r106, %r8, %r104;
	ld.shared.u32 	%r107, [%r106+-4];
	ld.shared.u32 	%r108, [%r106+-20];
	st.shared.u32 	[%r106+-4], %r108;
	add.s32 	%r109, %r108, %r107;
	st.shared.u32 	[%r106+-20], %r109;
$L__BB0_38:
	setp.gt.u32 	%p20, %r1, 255;
	bar.sync 	0;
	@%p20 bra 	$L__BB0_40;
	shl.b32 	%r110, %r3, 4;
	add.s32 	%r112, %r8, %r110;
	ld.shared.u32 	%r113, [%r112+-4];
	ld.shared.u32 	%r114, [%r112+-12];
	st.shared.u32 	[%r112+-4], %r114;
	add.s32 	%r115, %r114, %r113;
	st.shared.u32 	[%r112+-12], %r115;
$L__BB0_40:
	setp.gt.u32 	%p21, %r1, 511;
	bar.sync 	0;
	@%p21 bra 	$L__BB0_42;
	ld.shared.v2.u32 	{%r116, %r117}, [%r5];
	add.s32 	%r118, %r116, %r117;
	st.shared.v2.u32 	[%r5], {%r118, %r116};
$L__BB0_42:
	cvta.to.global.u64 	%rd6, %rd1;
	bar.sync 	0;
	ld.shared.u32 	%r119, [%r2];
	add.s64 	%rd8, %rd6, %rd4;
	st.global.u32 	[%rd8], %r119;
	ld.shared.u32 	%r120, [%r2+2048];
	st.global.u32 	[%rd8+2048], %r120;
	ret;

}


// ===== COMPILED SASS (sm_100) =====

	.target	sm_100

	.elftype	@"ET_EXEC"


//--------------------- .note.nv.tkinfo           --------------------------
	.section	.note.nv.tkinfo,"",@"SHT_NOTE"
	.sectionflags	@"SHF_NOTE_NV_TKINFO"
	.tkinfo
        /*0018*/ 	.word	0x00000002
        /*0030*/ 	.string	""
        /*0030*/ 	.string	"ptxas"
        /*0030*/ 	.string	"Cuda compilation tools, release 13.0, V13.0.88"
        /*0030*/ 	.string	"Build cuda_13.0.r13.0/compiler.36424714_0"
        /*0030*/ 	.string	"-arch sm_100 -m 64 "



//--------------------- .note.nv.cuinfo           --------------------------
	.section	.note.nv.cuinfo,"",@"SHT_NOTE"
	.sectionflags	@"SHF_NOTE_NV_CUINFO"
        /*0018*/ 	.short	0x0002
        /*001a*/ 	.short	0x0064
        /*001c*/ 	.short	0x0082
	.zero		2


//--------------------- .nv.info                  --------------------------
	.section	.nv.info,"",@"SHT_CUDA_INFO"
	.align	4


	//----- nvinfo : EIATTR_REGCOUNT
	.align		4
        /*0000*/ 	.byte	0x04, 0x2f
        /*0002*/ 	.short	(.L_1 - .L_0)
	.align		4
.L_0:
        /*0004*/ 	.word	index@(_Z12BlellochScanILj512EEvPKiPim)
        /*0008*/ 	.word	0x00000012


	//----- nvinfo : EIATTR_FRAME_SIZE
	.align		4
.L_1:
        /*000c*/ 	.byte	0x04, 0x11
        /*000e*/ 	.short	(.L_3 - .L_2)
	.align		4
.L_2:
        /*0010*/ 	.word	index@(_Z12BlellochScanILj512EEvPKiPim)
        /*0014*/ 	.word	0x00000000


	//----- nvinfo : EIATTR_MIN_STACK_SIZE
	.align		4
.L_3:
        /*0018*/ 	.byte	0x04, 0x12
        /*001a*/ 	.short	(.L_5 - .L_4)
	.align		4
.L_4:
        /*001c*/ 	.word	index@(_Z12BlellochScanILj512EEvPKiPim)
        /*0020*/ 	.word	0x00000000
.L_5:


//--------------------- .nv.compat                --------------------------
	.section	.nv.compat,"",@"SHT_CUDA_COMPAT_INFO"
	.align	4
        /*0000*/ 	.byte	0x02, 0x09, 0x00, 0x00, 0x02, 0x02, 0x01, 0x00, 0x02, 0x05, 0x05, 0x00, 0x03, 0x07, 0x01, 0x01
        /*0010*/ 	.byte	0x02, 0x03, 0x00, 0x00, 0x02, 0x06, 0x01, 0x00, 0x04, 0x0b, 0x08, 0x00, 0x09, 0x00, 0x00, 0x00
        /*0020*/ 	.byte	0x00, 0x00, 0x00, 0x00


//--------------------- .nv.info._Z12BlellochScanILj512EEvPKiPim --------------------------
	.section	.nv.info._Z12BlellochScanILj512EEvPKiPim,"",@"SHT_CUDA_INFO"
	.sectionflags	@""
	.align	4


	//----- nvinfo : EIATTR_CUDA_API_VERSION
	.align		4
        /*0000*/ 	.byte	0x04, 0x37
        /*0002*/ 	.short	(.L_7 - .L_6)
.L_6:
        /*0004*/ 	.word	0x00000082


	//----- nvinfo : EIATTR_KPARAM_INFO
	.align		4
.L_7:
        /*0008*/ 	.byte	0x04, 0x17
        /*000a*/ 	.short	(.L_9 - .L_8)
.L_8:
        /*000c*/ 	.word	0x00000000
        /*0010*/ 	.short	0x0002
        /*0012*/ 	.short	0x0010
        /*0014*/ 	.byte	0x00, 0xf0, 0x21, 0x00


	//----- nvinfo : EIATTR_KPARAM_INFO
	.align		4
.L_9:
        /*0018*/ 	.byte	0x04, 0x17
        /*001a*/ 	.short	(.L_11 - .L_10)
.L_10:
        /*001c*/ 	.word	0x00000000
        /*0020*/ 	.short	0x0001
        /*0022*/ 	.short	0x0008
        /*0024*/ 	.byte	0x00, 0xf5, 0x21, 0x00


	//----- nvinfo : EIATTR_KPARAM_INFO
	.align		4
.L_11:
        /*0028*/ 	.byte	0x04, 0x17
        /*002a*/ 	.short	(.L_13 - .L_12)
.L_12:
        /*002c*/ 	.word	0x00000000
        /*0030*/ 	.short	0x0000
        /*0032*/ 	.short	0x0000
        /*0034*/ 	.byte	0x00, 0xf5, 0x21, 0x00


	//----- nvinfo : EIATTR_SPARSE_MMA_MASK
	.align		4
.L_13:
        /*0038*/ 	.byte	0x03, 0x50
        /*003a*/ 	.short	0x0000


	//----- nvinfo : EIATTR_MAXREG_COUNT
	.align		4
        /*003c*/ 	.byte	0x03, 0x1b
        /*003e*/ 	.short	0x00ff


	//----- nvinfo : EIATTR_NUM_BARRIERS
	.align		4
        /*0040*/ 	.byte	0x02, 0x4c
        /*0042*/ 	.byte	0x01
	.zero		1


	//----- nvinfo : EIATTR_MERCURY_ISA_VERSION
	.align		4
        /*0044*/ 	.byte	0x03, 0x5f
        /*0046*/ 	.short	0x0101


	//----- nvinfo : EIATTR_VRC_CTA_INIT_COUNT
	.align		4
        /*0048*/ 	.byte	0x02, 0x4a
	.zero		1
	.zero		1


	//----- nvinfo : EIATTR_EXIT_INSTR_OFFSETS
	.align		4
        /*004c*/ 	.byte	0x04, 0x1c
        /*004e*/ 	.short	(.L_15 - .L_14)


	//   ....[0]....
.L_14:
        /*0050*/ 	.word	0x00000a10


	//----- nvinfo : EIATTR_CBANK_PARAM_SIZE
	.align		4
.L_15:
        /*0054*/ 	.byte	0x03, 0x19
        /*0056*/ 	.short	0x0018


	//----- nvinfo : EIATTR_PARAM_CBANK
	.align		4
        /*0058*/ 	.byte	0x04, 0x0a
        /*005a*/ 	.short	(.L_17 - .L_16)
	.align		4
.L_16:
        /*005c*/ 	.word	index@(.nv.constant0._Z12BlellochScanILj512EEvPKiPim)
        /*0060*/ 	.short	0x0380
        /*0062*/ 	.short	0x0018


	//----- nvinfo : EIATTR_SW_WAR
	.align		4
.L_17:
        /*0064*/ 	.byte	0x04, 0x36
        /*0066*/ 	.short	(.L_19 - .L_18)
.L_18:
        /*0068*/ 	.word	0x00000008
.L_19:


//--------------------- .nv.callgraph             --------------------------
	.section	.nv.callgraph,"",@"SHT_CUDA_CALLGRAPH"
	.align	4
	.sectionentsize	8
	.align		4
        /*0000*/ 	.word	0x00000000
	.align		4
        /*0004*/ 	.word	0xffffffff
	.align		4
        /*0008*/ 	.word	0x00000000
	.align		4
        /*000c*/ 	.word	0xfffffffe
	.align		4
        /*0010*/ 	.word	0x00000000
	.align		4
        /*0014*/ 	.word	0xfffffffd
	.align		4
        /*0018*/ 	.word	0x00000000
	.align		4
        /*001c*/ 	.word	0xfffffffc


//--------------------- .text._Z12BlellochScanILj512EEvPKiPim --------------------------
	.section	.text._Z12BlellochScanILj512EEvPKiPim,"ax",@progbits
	.align	128
        .global         _Z12BlellochScanILj512EEvPKiPim
        .type           _Z12BlellochScanILj512EEvPKiPim,@function
        .size           _Z12BlellochScanILj512EEvPKiPim,(.L_x_1 - _Z12BlellochScanILj512EEvPKiPim)
        .other          _Z12BlellochScanILj512EEvPKiPim,@"STO_CUDA_ENTRY STV_DEFAULT"
_Z12BlellochScanILj512EEvPKiPim:
.text._Z12BlellochScanILj512EEvPKiPim:
[----:B------:R-:W-:Y:S01]  /*0000*/  LDC R1, c[0x0][0x37c] ;  /* 0x0000df00ff017b82 */ /* 0x000fe20000000800 */
[----:B------:R-:W0:Y:S07]  /*0010*/  S2R R0, SR_TID.X ;  /* 0x0000000000007919 */ /* 0x000e2e0000002100 */
[----:B------:R-:W0:Y:S01]  /*0020*/  LDC.64 R4, c[0x0][0x380] ;  /* 0x0000e000ff047b82 */ /* 0x000e220000000a00 */
[----:B------:R-:W1:Y:S01]  /*0030*/  LDCU.64 UR6, c[0x0][0x358] ;  /* 0x00006b00ff0677ac */ /* 0x000e620008000a00 */
[----:B0-----:R-:W-:-:S05]  /*0040*/  IMAD.WIDE.U32 R4, R0, 0x4, R4 ;  /* 0x0000000400047825 */ /* 0x001fca00078e0004 */
[----:B-1----:R-:W2:Y:S04]  /*0050*/  LDG.E R6, desc[UR6][R4.64] ;  /* 0x0000000604067981 */ /* 0x002ea8000c1e1900 */
[----:B------:R-:W3:Y:S01]  /*0060*/  LDG.E R8, desc[UR6][R4.64+0x800] ;  /* 0x0008000604087981 */ /* 0x000ee2000c1e1900 */
[----:B------:R-:W0:Y:S01]  /*0070*/  S2UR UR5, SR_CgaCtaId ;  /* 0x00000000000579c3 */ /* 0x000e220000008800 */
[----:B------:R-:W-:Y:S01]  /*0080*/  UMOV UR4, 0x400 ;  /* 0x0000040000047882 */ /* 0x000fe20000000000 */
[C---:B------:R-:W-:Y:S02]  /*0090*/  ISETP.GT.U32.AND P0, PT, R0.reuse, 0x1ff, PT ;  /* 0x000001ff0000780c */ /* 0x040fe40003f04070 */
[C---:B------:R-:W-:Y:S02]  /*00a0*/  ISETP.GT.U32.AND P1, PT, R0.reuse, 0xff, PT ;  /* 0x000000ff0000780c */ /* 0x040fe40003f24070 */
[----:B------:R-:W-:-:S02]  /*00b0*/  ISETP.GT.U32.AND P2, PT, R0, 0x1f, PT ;  /* 0x0000001f0000780c */ /* 0x000fc40003f44070 */
[C---:B------:R-:W-:Y:S02]  /*00c0*/  ISETP.GT.U32.AND P3, PT, R0.reuse, 0xf, PT ;  /* 0x0000000f0000780c */ /* 0x040fe40003f64070 */
[C---:B------:R-:W-:Y:S02]  /*00d0*/  ISETP.GT.U32.AND P4, PT, R0.reuse, 0x7, PT ;  /* 0x000000070000780c */ /* 0x040fe40003f84070 */
[C---:B------:R-:W-:Y:S02]  /*00e0*/  ISETP.GT.U32.AND P5, PT, R0.reuse, 0x3, PT ;  /* 0x000000030000780c */ /* 0x040fe40003fa4070 */
[----:B------:R-:W-:Y:S01]  /*00f0*/  ISETP.GT.U32.AND P6, PT, R0, 0x1, PT ;  /* 0x000000010000780c */ /* 0x000fe20003fc4070 */
[----:B0-----:R-:W-:-:S06]  /*0100*/  ULEA UR4, UR5, UR4, 0x18 ;  /* 0x0000000405047291 */ /* 0x001fcc000f8ec0ff */
[C---:B------:R-:W-:Y:S02]  /*0110*/  LEA R3, R0.reuse, UR4, 0x2 ;  /* 0x0000000400037c11 */ /* 0x040fe4000f8e10ff */
[C---:B------:R-:W-:Y:S02]  /*0120*/  @!P1 LEA R9, R0.reuse, UR4, 0x4 ;  /* 0x0000000400099c11 */ /* 0x040fe4000f8e20ff */
[C---:B------:R-:W-:Y:S01]  /*0130*/  @!P2 LEA R13, R0.reuse, UR4, 0x7 ;  /* 0x00000004000dac11 */ /* 0x040fe2000f8e38ff */
[C---:B------:R-:W-:Y:S01]  /*0140*/  IMAD R2, R0.reuse, 0x4, R3 ;  /* 0x0000000400027824 */ /* 0x040fe200078e0203 */
[----:B------:R-:W-:Y:S01]  /*0150*/  @!P2 LEA R12, R0, UR4, 0x7 ;  /* 0x00000004000cac11 */ /* 0x000fe2000f8e38ff */
[----:B--2---:R-:W-:Y:S04]  /*0160*/  STS [R3], R6 ;  /* 0x0000000603007388 */ /* 0x004fe80000000800 */
[----:B---3--:R-:W-:Y:S01]  /*0170*/  STS [R3+0x800], R8 ;  /* 0x0008000803007388 */ /* 0x008fe20000000800 */
[----:B------:R-:W-:Y:S06]  /*0180*/  BAR.SYNC.DEFER_BLOCKING 0x0 ;  /* 0x0000000000007b1d */ /* 0x000fec0000010000 */
[----:B------:R-:W0:Y:S02]  /*0190*/  @!P0 LDS.64 R10, [R2] ;  /* 0x00000000020a8984 */ /* 0x000e240000000a00 */
[----:B0-----:R-:W-:Y:S01]  /*01a0*/  @!P0 IMAD.IADD R11, R10, 0x1, R11 ;  /* 0x000000010a0b8824 */ /* 0x001fe200078e020b */
[----:B------:R-:W-:-:S04]  /*01b0*/  @!P3 LEA R10, R0, UR4, 0x8 ;  /* 0x00000004000abc11 */ /* 0x000fc8000f8e40ff */
[----:B------:R-:W-:Y:S01]  /*01c0*/  @!P0 STS [R2+0x4], R11 ;  /* 0x0000040b02008388 */ /* 0x000fe20000000800 */
[----:B------:R-:W-:Y:S01]  /*01d0*/  BAR.SYNC.DEFER_BLOCKING 0x0 ;  /* 0x0000000000007b1d */ /* 0x000fe20000010000 */
[----:B------:R-:W-:-:S13]  /*01e0*/  ISETP.GT.U32.AND P0, PT, R0, 0x7f, PT ;  /* 0x0000007f0000780c */ /* 0x000fda0003f04070 */
[----:B------:R-:W-:Y:S01]  /*01f0*/  @!P0 LEA R8, R0, UR4, 0x5 ;  /* 0x0000000400088c11 */ /* 0x000fe2000f8e28ff */
[----:B------:R-:W-:Y:S04]  /*0200*/  @!P1 LDS R4, [R9+0x4] ;  /* 0x0000040009049984 */ /* 0x000fe80000000800 */
[----:B------:R-:W0:Y:S02]  /*0210*/  @!P1 LDS R5, [R9+0xc] ;  /* 0x00000c0009059984 */ /* 0x000e240000000800 */
[----:B0-----:R-:W-:-:S05]  /*0220*/  @!P1 IMAD.IADD R4, R4, 0x1, R5 ;  /* 0x0000000104049824 */ /* 0x001fca00078e0205 */
[----:B------:R0:W-:Y:S01]  /*0230*/  @!P1 STS [R9+0xc], R4 ;  /* 0x00000c0409009388 */ /* 0x0001e20000000800 */
[----:B------:R-:W-:Y:S01]  /*0240*/  BAR.SYNC.DEFER_BLOCKING 0x0 ;  /* 0x0000000000007b1d */ /* 0x000fe20000010000 */
[----:B------:R-:W-:Y:S02]  /*0250*/  ISETP.GT.U32.AND P1, PT, R0, 0x3f, PT ;  /* 0x0000003f0000780c */ /* 0x000fe40003f24070 */
[----:B0-----:R-:W-:-:S11]  /*0260*/  P2R R9, PR, RZ, 0x1 ;  /* 0x00000001ff097803 */ /* 0x001fd60000000000 */
[----:B------:R-:W-:Y:S01]  /*0270*/  @!P1 LEA R11, R0, UR4, 0x6 ;  /* 0x00000004000b9c11 */ /* 0x000fe2000f8e30ff */
[----:B------:R-:W-:Y:S04]  /*0280*/  @!P0 LDS R5, [R8+0xc] ;  /* 0x00000c0008058984 */ /* 0x000fe80000000800 */
[----:B------:R-:W0:Y:S02]  /*0290*/  @!P0 LDS R6, [R8+0x1c] ;  /* 0x00001c0008068984 */ /* 0x000e240000000800 */
[----:B0-----:R-:W-:-:S05]  /*02a0*/  @!P0 IMAD.IADD R5, R5, 0x1, R6 ;  /* 0x0000000105058824 */ /* 0x001fca00078e0206 */
[----:B------:R-:W-:Y:S01]  /*02b0*/  @!P0 STS [R8+0x1c], R5 ;  /* 0x00001c0508008388 */ /* 0x000fe20000000800 */
[----:B------:R-:W-:Y:S01]  /*02c0*/  BAR.SYNC.DEFER_BLOCKING 0x0 ;  /* 0x0000000000007b1d */ /* 0x000fe20000010000 */
[----:B------:R-:W-:-:S05]  /*02d0*/  ISETP.NE.AND P0, PT, R0, RZ, PT ;  /* 0x000000ff0000720c */ /* 0x000fca0003f05270 */
[----:B------:R-:W-:Y:S04]  /*02e0*/  @!P1 LDS R6, [R11+0x1c] ;  /* 0x00001c000b069984 */ /* 0x000fe80000000800 */
[----:B------:R-:W0:Y:S02]  /*02f0*/  @!P1 LDS R7, [R11+0x3c] ;  /* 0x00003c000b079984 */ /* 0x000e240000000800 */
[----:B0-----:R-:W-:-:S05]  /*0300*/  @!P1 IMAD.IADD R6, R6, 0x1, R7 ;  /* 0x0000000106069824 */ /* 0x001fca00078e0207 */
[----:B------:R0:W-:Y:S01]  /*0310*/  @!P1 STS [R11+0x3c], R6 ;  /* 0x00003c060b009388 */ /* 0x0001e20000000800 */
[----:B------:R-:W-:Y:S01]  /*0320*/  BAR.SYNC.DEFER_BLOCKING 0x0 ;  /* 0x0000000000007b1d */ /* 0x000fe20000010000 */
[----:B0-----:R-:W-:-:S05]  /*0330*/  @!P4 LEA R11, R0, UR4, 0x9 ;  /* 0x00000004000bcc11 */ /* 0x001fca000f8e48ff */
        /* <DEDUP_REMOVED lines=21> */
[----:B------:R-:W-:Y:S01]  /*0490*/  @!P5 STS [R13+0x3fc], R4 ;  /* 0x0003fc040d00d388 */ /* 0x000fe20000000800 */
[----:B------:R-:W-:Y:S06]  /*04a0*/  BAR.SYNC.DEFER_BLOCKING 0x0 ;  /* 0x0000000000007b1d */ /* 0x000fec0000010000 */
[----:B------:R-:W-:Y:S04]  /*04b0*/  @!P6 LDS R5, [R10+0x3fc] ;  /* 0x0003fc000a05e984 */ /* 0x000fe80000000800 */
[----:B------:R-:W0:Y:S02]  /*04c0*/  @!P6 LDS R8, [R10+0x7fc] ;  /* 0x0007fc000a08e984 */ /* 0x000e240000000800 */
[----:B0-----:R-:W-:Y:S01]  /*04d0*/  @!P6 IMAD.IADD R5, R5, 0x1, R8 ;  /* 0x000000010505e824 */ /* 0x001fe200078e0208 */
[----:B------:R-:W-:-:S04]  /*04e0*/  @!P6 LEA R8, R0, UR4, 0xb ;  /* 0x000000040008ec11 */ /* 0x000fc8000f8e58ff */
[----:B------:R0:W-:Y:S01]  /*04f0*/  @!P6 STS [R10+0x7fc], R5 ;  /* 0x0007fc050a00e388 */ /* 0x0001e20000000800 */
[----:B------:R-:W-:Y:S01]  /*0500*/  BAR.SYNC.DEFER_BLOCKING 0x0 ;  /* 0x0000000000007b1d */ /* 0x000fe20000010000 */
[----:B0-----:R-:W-:-:S05]  /*0510*/  @!P4 LEA R10, R0, UR4, 0x9 ;  /* 0x00000004000acc11 */ /* 0x001fca000f8e48ff */
[----:B------:R-:W-:Y:S04]  /*0520*/  @!P0 LDS R6, [UR4+0x7fc] ;  /* 0x0007fc04ff068984 */ /* 0x000fe80008000800 */
[----:B------:R-:W0:Y:S02]  /*0530*/  @!P0 LDS R7, [UR4+0xffc] ;  /* 0x000ffc04ff078984 */ /* 0x000e240008000800 */
[----:B0-----:R-:W-:-:S05]  /*0540*/  @!P0 IMAD.IADD R6, R6, 0x1, R7 ;  /* 0x0000000106068824 */ /* 0x001fca00078e0207 */
[----:B------:R-:W-:Y:S01]  /*0550*/  @!P0 STS [UR4+0xffc], R6 ;  /* 0x000ffc06ff008988 */ /* 0x000fe20008000804 */
[----:B------:R-:W-:Y:S06]  /*0560*/  BAR.SYNC.DEFER_BLOCKING 0x0 ;  /* 0x0000000000007b1d */ /* 0x000fec0000010000 */
[----:B------:R-:W-:Y:S02]  /*0570*/  @!P0 STS [UR4+0xffc], RZ ;  /* 0x000ffcffff008988 */ /* 0x000fe40008000804 */
[----:B------:R-:W-:Y:S06]  /*0580*/  BAR.SYNC.DEFER_BLOCKING 0x0 ;  /* 0x0000000000007b1d */ /* 0x000fec0000010000 */
[----:B------:R-:W-:Y:S04]  /*0590*/  @!P0 LDS R4, [UR4+0xffc] ;  /* 0x000ffc04ff048984 */ /* 0x000fe80008000800 */
[----:B------:R-:W0:Y:S02]  /*05a0*/  @!P0 LDS R5, [UR4+0x7fc] ;  /* 0x0007fc04ff058984 */ /* 0x000e240008000800 */
[----:B0-----:R-:W-:-:S02]  /*05b0*/  @!P0 IMAD.IADD R4, R4, 0x1, R5 ;  /* 0x0000000104048824 */ /* 0x001fc400078e0205 */
[----:B------:R-:W-:Y:S04]  /*05c0*/  @!P0 STS [UR4+0xffc], R5 ;  /* 0x000ffc05ff008988 */ /* 0x000fe80008000804 */
[----:B------:R-:W-:Y:S01]  /*05d0*/  @!P0 STS [UR4+0x7fc], R4 ;  /* 0x0007fc04ff008988 */ /* 0x000fe20008000804 */
[----:B------:R-:W-:Y:S01]  /*05e0*/  BAR.SYNC.DEFER_BLOCKING 0x0 ;  /* 0x0000000000007b1d */ /* 0x000fe20000010000 */
[----:B------:R-:W-:Y:S02]  /*05f0*/  ISETP.NE.AND P0, PT, R9, RZ, PT ;  /* 0x000000ff0900720c */ /* 0x000fe40003f05270 */
[----:B------:R-:W-:-:S11]  /*0600*/  @!P5 LEA R9, R0, UR4, 0xa ;  /* 0x000000040009dc11 */ /* 0x000fd6000f8e50ff */
[----:B------:R-:W-:Y:S01]  /*0610*/  @!P0 LEA R13, R0, UR4, 0x5 ;  /* 0x00000004000d8c11 */ /* 0x000fe2000f8e28ff */
[----:B------:R-:W-:Y:S04]  /*0620*/  @!P6 LDS R6, [R8+0x7fc] ;  /* 0x0007fc000806e984 */ /* 0x000fe80000000800 */
[----:B------:R-:W0:Y:S02]  /*0630*/  @!P6 LDS R7, [R8+0x3fc] ;  /* 0x0003fc000807e984 */ /* 0x000e240000000800 */
[----:B0-----:R-:W-:Y:S02]  /*0640*/  @!P6 IMAD.IADD R6, R6, 0x1, R7 ;  /* 0x000000010606e824 */ /* 0x001fe400078e0207 */
[----:B------:R-:W-:Y:S04]  /*0650*/  @!P6 STS [R8+0x7fc], R7 ;  /* 0x0007fc070800e388 */ /* 0x000fe80000000800 */
[----:B------:R-:W-:Y:S01]  /*0660*/  @!P6 STS [R8+0x3fc], R6 ;  /* 0x0003fc060800e388 */ /* 0x000fe20000000800 */
[----:B------:R-:W-:Y:S01]  /*0670*/  BAR.SYNC.DEFER_BLOCKING 0x0 ;  /* 0x0000000000007b1d */ /* 0x000fe20000010000 */
[----:B------:R-:W-:-:S05]  /*0680*/  ISETP.GT.U32.AND P6, PT, R0, 0x1ff, PT ;  /* 0x000001ff0000780c */ /* 0x000fca0003fc4070 */
[----:B------:R-:W-:Y:S04]  /*0690*/  @!P5 LDS R5, [R9+0x3fc] ;  /* 0x0003fc000905d984 */ /* 0x000fe80000000800 */
[----:B------:R-:W0:Y:S02]  /*06a0*/  @!P5 LDS R4, [R9+0x1fc] ;  /* 0x0001fc000904d984 */ /* 0x000e240000000800 */
[----:B0-----:R-:W-:Y:S02]  /*06b0*/  @!P5 IMAD.IADD R5, R5, 0x1, R4 ;  /* 0x000000010505d824 */ /* 0x001fe400078e0204 */
[----:B------:R-:W-:Y:S04]  /*06c0*/  @!P5 STS [R9+0x3fc], R4 ;  /* 0x0003fc040900d388 */ /* 0x000fe80000000800 */
[----:B------:R-:W-:Y:S01]  /*06d0*/  @!P5 STS [R9+0x1fc], R5 ;  /* 0x0001fc050900d388 */ /* 0x000fe20000000800 */
[----:B------:R-:W-:Y:S01]  /*06e0*/  BAR.SYNC.DEFER_BLOCKING 0x0 ;  /* 0x0000000000007b1d */ /* 0x000fe20000010000 */
[----:B------:R-:W-:-:S13]  /*06f0*/  ISETP.GT.U32.AND P5, PT, R0, 0xff, PT ;  /* 0x000000ff0000780c */ /* 0x000fda0003fa4070 */
[C---:B------:R-:W-:Y:S01]  /*0700*/  @!P5 LEA R15, R0.reuse, UR4, 0x4 ;  /* 0x00000004000fdc11 */ /* 0x040fe2000f8e20ff */
[----:B------:R-:W-:Y:S04]  /*0710*/  @!P4 LDS R7, [R10+0x1fc] ;  /* 0x0001fc000a07c984 */ /* 0x000fe80000000800 */
[----:B------:R-:W0:Y:S02]  /*0720*/  @!P4 LDS R6, [R10+0xfc] ;  /* 0x0000fc000a06c984 */ /* 0x000e240000000800 */
[----:B0-----:R-:W-:Y:S02]  /*0730*/  @!P4 IMAD.IADD R7, R7, 0x1, R6 ;  /* 0x000000010707c824 */ /* 0x001fe400078e0206 */
[----:B------:R-:W-:Y:S04]  /*0740*/  @!P4 STS [R10+0x1fc], R6 ;  /* 0x0001fc060a00c388 */ /* 0x000fe80000000800 */
[----:B------:R0:W-:Y:S01]  /*0750*/  @!P4 STS [R10+0xfc], R7 ;  /* 0x0000fc070a00c388 */ /* 0x0001e20000000800 */
[----:B------:R-:W-:Y:S01]  /*0760*/  BAR.SYNC.DEFER_BLOCKING 0x0 ;  /* 0x0000000000007b1d */ /* 0x000fe20000010000 */
[----:B0-----:R-:W-:-:S05]  /*0770*/  @!P1 LEA R10, R0, UR4, 0x6 ;  /* 0x00000004000a9c11 */ /* 0x001fca000f8e30ff */
[----:B------:R-:W-:Y:S04]  /*0780*/  @!P3 LDS R4, [R11+0xfc] ;  /* 0x0000fc000b04b984 */ /* 0x000fe80000000800 */
[----:B------:R-:W0:Y:S02]  /*0790*/  @!P3 LDS R5, [R11+0x7c] ;  /* 0x00007c000b05b984 */ /* 0x000e240000000800 */
[----:B0-----:R-:W-:Y:S02]  /*07a0*/  @!P3 IMAD.IADD R4, R4, 0x1, R5 ;  /* 0x000000010404b824 */ /* 0x001fe400078e0205 */
[----:B------:R-:W-:Y:S04]  /*07b0*/  @!P3 STS [R11+0xfc], R5 ;  /* 0x0000fc050b00b388 */ /* 0x000fe80000000800 */
[----:B------:R-:W-:Y:S01]  /*07c0*/  @!P3 STS [R11+0x7c], R4 ;  /* 0x00007c040b00b388 */ /* 0x000fe20000000800 */
[----:B------:R-:W-:Y:S06]  /*07d0*/  BAR.SYNC.DEFER_BLOCKING 0x0 ;  /* 0x0000000000007b1d */ /* 0x000fec0000010000 */
[----:B------:R-:W-:Y:S04]  /*07e0*/  @!P2 LDS R8, [R12+0x7c] ;  /* 0x00007c000c08a984 */ /* 0x000fe80000000800 */
[----:B------:R-:W0:Y:S02]  /*07f0*/  @!P2 LDS R9, [R12+0x3c] ;  /* 0x00003c000c09a984 */ /* 0x000e240000000800 */
[----:B0-----:R-:W-:-:S02]  /*0800*/  @!P2 IMAD.IADD R8, R8, 0x1, R9 ;  /* 0x000000010808a824 */ /* 0x001fc400078e0209 */
        /* <DEDUP_REMOVED lines=15> */
[----:B------:R-:W0:Y:S04]  /*0900*/  @!P5 LDS R12, [R15+0x4] ;  /* 0x000004000f0cd984 */ /* 0x000e280000000800 */
[----:B------:R-:W1:Y:S04]  /*0910*/  @!P5 LDS R5, [R15+0xc] ;  /* 0x00000c000f05d984 */ /* 0x000e680000000800 */
[----:B0-----:R-:W-:Y:S01]  /*0920*/  @!P5 STS [R15+0xc], R12 ;  /* 0x00000c0c0f00d388 */ /* 0x001fe20000000800 */
[----:B-1----:R-:W-:-:S02]  /*0930*/  @!P5 IMAD.IADD R6, R5, 0x1, R12 ;  /* 0x000000010506d824 */ /* 0x002fc400078e020c */
[----:B------:R-:W0:Y:S03]  /*0940*/  LDC.64 R4, c[0x0][0x388] ;  /* 0x0000e200ff047b82 */ /* 0x000e260000000a00 */
[----:B------:R-:W-:Y:S05]  /*0950*/  @!P5 STS [R15+0x4], R6 ;  /* 0x000004060f00d388 */ /* 0x000fea0000000800 */
[----:B------:R-:W-:Y:S01]  /*0960*/  BAR.SYNC.DEFER_BLOCKING 0x0 ;  /* 0x0000000000007b1d */ /* 0x000fe20000010000 */
[----:B0-----:R-:W-:-:S05]  /*0970*/  IMAD.WIDE.U32 R4, R0, 0x4, R4 ;  /* 0x0000000400047825 */ /* 0x001fca00078e0004 */
[----:B------:R-:W0:Y:S02]  /*0980*/  @!P6 LDS.64 R8, [R2] ;  /* 0x000000000208e984 */ /* 0x000e240000000a00 */
[----:B0-----:R-:W-:Y:S02]  /*0990*/  @!P6 IMAD.IADD R10, R8, 0x1, R9 ;  /* 0x00000001080ae824 */ /* 0x001fe400078e0209 */
[----:B------:R-:W-:-:S05]  /*09a0*/  IMAD.MOV.U32 R11, RZ, RZ, R8 ;  /* 0x000000ffff0b7224 */ /* 0x000fca00078e0008 */
[----:B------:R-:W-:Y:S01]  /*09b0*/  @!P6 STS.64 [R2], R10 ;  /* 0x0000000a0200e388 */ /* 0x000fe20000000a00 */
[----:B------:R-:W-:Y:S06]  /*09c0*/  BAR.SYNC.DEFER_BLOCKING 0x0 ;  /* 0x0000000000007b1d */ /* 0x000fec0000010000 */
[----:B------:R-:W0:Y:S04]  /*09d0*/  LDS R7, [R3] ;  /* 0x0000000003077984 */ /* 0x000e280000000800 */
[----:B------:R-:W1:Y:S04]  /*09e0*/  LDS R9, [R3+0x800] ;  /* 0x0008000003097984 */ /* 0x000e680000000800 */
[----:B0-----:R-:W-:Y:S04]  /*09f0*/  STG.E desc[UR6][R4.64], R7 ;  /* 0x0000000704007986 */ /* 0x001fe8000c101906 */
[----:B-1----:R-:W-:Y:S01]  /*0a00*/  STG.E desc[UR6][R4.64+0x800], R9 ;  /* 0x0008000904007986 */ /* 0x002fe2000c101906 */
[----:B------:R-:W-:Y:S05]  /*0a10*/  EXIT ;  /* 0x000000000000794d */ /* 0x000fea0003800000 */
.L_x_0:
[----:B------:R-:W-:-:S00]  /*0a20*/  BRA `(.L_x_0) ;  /* 0xfffffffc00fc7947 */ /* 0x000fc0000383ffff */
[----:B------:R-:W-:-:S00]  /*0a30*/  NOP ;  /* 0x0000000000007918 */ /* 0x000fc00000000000 */
        /* <DEDUP_REMOVED lines=12> */
.L_x_1:


//--------------------- .nv.shared._Z12BlellochScanILj512EEvPKiPim --------------------------
	.section	.nv.shared._Z12BlellochScanILj512EEvPKiPim,"aw",@nobits
	.sectionflags	@""
	.align	16
	.zero		1024


//--------------------- .nv.shared.reserved.0     --------------------------
	.section	.nv.shared.reserved.0,"aw",@nobits
	.weak		__nv_reservedSMEM_offset_0_alias
	.size		__nv_reservedSMEM_offset_0_alias, 0, 64
	.other		__nv_reservedSMEM_offset_0_alias,@"STO_CUDA_RESERVED_SHARED STV_DEFAULT"
__nv_reservedSMEM_offset_0_alias:
	.zero		0
	.zero		64


//--------------------- .nv.constant0._Z12BlellochScanILj512EEvPKiPim --------------------------
	.section	.nv.constant0._Z12BlellochScanILj512EEvPKiPim,"a",@progbits
	.sectionflags	@""
	.align	4
.nv.constant0._Z12BlellochScanILj512EEvPKiPim:
	.zero		920


//--------------------- SYMBOLS --------------------------

	.type		.nv.reservedSmem.offset0,@object
	.size		.nv.reservedSmem.offset0,0x4
	.type		.nv.reservedSmem.cap,@object
	.size		.nv.reservedSmem.cap,0x4
